	.headerflags	@"EF_CUDA_TEXMODE_UNIFIED EF_CUDA_64BIT_ADDRESS EF_CUDA_ACCELERATORS EF_CUDA_SM90 EF_CUDA_VIRTUAL_SM(EF_CUDA_SM90)"
	.elftype	@"ET_EXEC"


//--------------------- .nv.info                  --------------------------
	.section	.nv.info,"",@"SHT_CUDA_INFO"
	.align	4


	//----- nvinfo : EIATTR_REGCOUNT
	.align		4
        /*0000*/ 	.byte	0x04, 0x2f
        /*0002*/ 	.short	(.L_3 - .L_2)
	.align		4
.L_2:
        /*0004*/ 	.word	index@(triton_poi_fused__native_batch_norm_legit_no_training_add_relu_17)
        /*0008*/ 	.word	0x00000020


	//----- nvinfo : EIATTR_MIN_STACK_SIZE
	.align		4
.L_3:
        /*000c*/ 	.byte	0x04, 0x12
        /*000e*/ 	.short	(.L_5 - .L_4)
	.align		4
.L_4:
        /*0010*/ 	.word	index@(triton_poi_fused__native_batch_norm_legit_no_training_add_relu_17)
        /*0014*/ 	.word	0x00000000


	//----- nvinfo : EIATTR_FRAME_SIZE
	.align		4
.L_5:
        /*0018*/ 	.byte	0x04, 0x11
        /*001a*/ 	.short	(.L_7 - .L_6)
	.align		4
.L_6:
        /*001c*/ 	.word	index@(triton_poi_fused__native_batch_norm_legit_no_training_add_relu_17)
        /*0020*/ 	.word	0x00000000


	//----- nvinfo : EIATTR_MIN_STACK_SIZE
	.align		4
.L_7:
        /*0024*/ 	.byte	0x04, 0x12
        /*0026*/ 	.short	(.L_9 - .L_8)
	.align		4
.L_8:
        /*0028*/ 	.word	index@(triton_poi_fused__native_batch_norm_legit_no_training_add_relu_17)
        /*002c*/ 	.word	0x00000000
.L_9:


//--------------------- .nv.info.triton_poi_fused__native_batch_norm_legit_no_training_add_relu_17 --------------------------
	.section	.nv.info.triton_poi_fused__native_batch_norm_legit_no_training_add_relu_17,"",@"SHT_CUDA_INFO"
	.sectionflags	@""
	.align	4


	//----- nvinfo : EIATTR_CUDA_API_VERSION
	.align		4
        /*0000*/ 	.byte	0x04, 0x37
        /*0002*/ 	.short	(.L_11 - .L_10)
.L_10:
        /*0004*/ 	.word	0x0000007c


	//----- nvinfo : EIATTR_KPARAM_INFO
	.align		4
.L_11:
        /*0008*/ 	.byte	0x04, 0x17
        /*000a*/ 	.short	(.L_13 - .L_12)
.L_12:
        /*000c*/ 	.word	0x00000000
        /*0010*/ 	.short	0x0009
        /*0012*/ 	.short	0x0044
        /*0014*/ 	.byte	0x00, 0xf0, 0x11, 0x00


	//----- nvinfo : EIATTR_KPARAM_INFO
	.align		4
.L_13:
        /*0018*/ 	.byte	0x04, 0x17
        /*001a*/ 	.short	(.L_15 - .L_14)
.L_14:
        /*001c*/ 	.word	0x00000000
        /*0020*/ 	.short	0x0008
        /*0022*/ 	.short	0x0040
        /*0024*/ 	.byte	0x00, 0xf0, 0x11, 0x00


	//----- nvinfo : EIATTR_KPARAM_INFO
	.align		4
.L_15:
        /*0028*/ 	.byte	0x04, 0x17
        /*002a*/ 	.short	(.L_17 - .L_16)
.L_16:
        /*002c*/ 	.word	0x00000000
        /*0030*/ 	.short	0x0007
        /*0032*/ 	.short	0x0038
        /*0034*/ 	.byte	0x00, 0xf4, 0x21, 0x00


	//----- nvinfo : EIATTR_KPARAM_INFO
	.align		4
.L_17:
        /*0038*/ 	.byte	0x04, 0x17
        /*003a*/ 	.short	(.L_19 - .L_18)
.L_18:
        /*003c*/ 	.word	0x00000000
        /*0040*/ 	.short	0x0006
        /*0042*/ 	.short	0x0030
        /*0044*/ 	.byte	0x00, 0xf4, 0x21, 0x00


	//----- nvinfo : EIATTR_KPARAM_INFO
	.align		4
.L_19:
        /*0048*/ 	.byte	0x04, 0x17
        /*004a*/ 	.short	(.L_21 - .L_20)
.L_20:
        /*004c*/ 	.word	0x00000000
        /*0050*/ 	.short	0x0005
        /*0052*/ 	.short	0x0028
        /*0054*/ 	.byte	0x00, 0xf4, 0x21, 0x00


	//----- nvinfo : EIATTR_KPARAM_INFO
	.align		4
.L_21:
        /*0058*/ 	.byte	0x04, 0x17
        /*005a*/ 	.short	(.L_23 - .L_22)
.L_22:
        /*005c*/ 	.word	0x00000000
        /*0060*/ 	.short	0x0004
        /*0062*/ 	.short	0x0020
        /*0064*/ 	.byte	0x00, 0xf4, 0x21, 0x00


	//----- nvinfo : EIATTR_KPARAM_INFO
	.align		4
.L_23:
        /*0068*/ 	.byte	0x04, 0x17
        /*006a*/ 	.short	(.L_25 - .L_24)
.L_24:
        /*006c*/ 	.word	0x00000000
        /*0070*/ 	.short	0x0003
        /*0072*/ 	.short	0x0018
        /*0074*/ 	.byte	0x00, 0xf4, 0x21, 0x00


	//----- nvinfo : EIATTR_KPARAM_INFO
	.align		4
.L_25:
        /*0078*/ 	.byte	0x04, 0x17
        /*007a*/ 	.short	(.L_27 - .L_26)
.L_26:
        /*007c*/ 	.word	0x00000000
        /*0080*/ 	.short	0x0002
        /*0082*/ 	.short	0x0010
        /*0084*/ 	.byte	0x00, 0xf4, 0x21, 0x00


	//----- nvinfo : EIATTR_KPARAM_INFO
	.align		4
.L_27:
        /*0088*/ 	.byte	0x04, 0x17
        /*008a*/ 	.short	(.L_29 - .L_28)
.L_28:
        /*008c*/ 	.word	0x00000000
        /*0090*/ 	.short	0x0001
        /*0092*/ 	.short	0x0008
        /*0094*/ 	.byte	0x00, 0xf4, 0x21, 0x00


	//----- nvinfo : EIATTR_KPARAM_INFO
	.align		4
.L_29:
        /*0098*/ 	.byte	0x04, 0x17
        /*009a*/ 	.short	(.L_31 - .L_30)
.L_30:
        /*009c*/ 	.word	0x00000000
        /*00a0*/ 	.short	0x0000
        /*00a2*/ 	.short	0x0000
        /*00a4*/ 	.byte	0x00, 0xf4, 0x21, 0x00


	//----- nvinfo : EIATTR_SPARSE_MMA_MASK
	.align		4
.L_31:
        /*00a8*/ 	.byte	0x03, 0x50
        /*00aa*/ 	.short	0x0000


	//----- nvinfo : EIATTR_MAXREG_COUNT
	.align		4
        /*00ac*/ 	.byte	0x03, 0x1b
        /*00ae*/ 	.short	0x00ff


	//----- nvinfo : EIATTR_EXIT_INSTR_OFFSETS
	.align		4
        /*00b0*/ 	.byte	0x04, 0x1c
        /*00b2*/ 	.short	(.L_33 - .L_32)


	//   ....[0]....
.L_32:
        /*00b4*/ 	.word	0x00001110


	//   ....[1]....
        /*00b8*/ 	.word	0x00001150


	//----- nvinfo : EIATTR_REQNTID
	.align		4
.L_33:
        /*00bc*/ 	.byte	0x04, 0x10
        /*00be*/ 	.short	(.L_35 - .L_34)
.L_34:
        /*00c0*/ 	.word	0x00000080
        /*00c4*/ 	.word	0x00000001
        /*00c8*/ 	.word	0x00000001


	//----- nvinfo : EIATTR_CBANK_PARAM_SIZE
	.align		4
.L_35:
        /*00cc*/ 	.byte	0x03, 0x19
        /*00ce*/ 	.short	0x0048


	//----- nvinfo : EIATTR_PARAM_CBANK
	.align		4
        /*00d0*/ 	.byte	0x04, 0x0a
        /*00d2*/ 	.short	(.L_37 - .L_36)
	.align		4
.L_36:
        /*00d4*/ 	.word	index@(.nv.constant0.triton_poi_fused__native_batch_norm_legit_no_training_add_relu_17)
        /*00d8*/ 	.short	0x0210
        /*00da*/ 	.short	0x0048


	//----- nvinfo : EIATTR_SW_WAR
	.align		4
.L_37:
        /*00dc*/ 	.byte	0x04, 0x36
        /*00de*/ 	.short	(.L_39 - .L_38)
.L_38:
        /*00e0*/ 	.word	0x00000008
.L_39:


//--------------------- .nv.callgraph             --------------------------
	.section	.nv.callgraph,"",@"SHT_CUDA_CALLGRAPH"
	.align	4
	.sectionentsize	8
	.align		4
        /*0000*/ 	.word	0x00000000
	.align		4
        /*0004*/ 	.word	0xffffffff
	.align		4
        /*0008*/ 	.word	0x00000000
	.align		4
        /*000c*/ 	.word	0xfffffffe
	.align		4
        /*0010*/ 	.word	0x00000000
	.align		4
        /*0014*/ 	.word	0xfffffffd
	.align		4
        /*0018*/ 	.word	0x00000000
	.align		4
        /*001c*/ 	.word	0xfffffffc


//--------------------- .nv.constant4             --------------------------
	.section	.nv.constant4,"a",@progbits
	.align	8
	.align		8
.nv.constant4:
        /*0000*/ 	.dword	_$_str
	.align		8
        /*0008*/ 	.dword	_$_str_$_2


//--------------------- .text.triton_poi_fused__native_batch_norm_legit_no_training_add_relu_17 --------------------------
	.section	.text.triton_poi_fused__native_batch_norm_legit_no_training_add_relu_17,"ax",@progbits
	.sectionflags	@"SHF_BARRIERS=1"
	.align	128
        .global         triton_poi_fused__native_batch_norm_legit_no_training_add_relu_17
        .type           triton_poi_fused__native_batch_norm_legit_no_training_add_relu_17,@function
        .size           triton_poi_fused__native_batch_norm_legit_no_training_add_relu_17,(.L_x_1 - triton_poi_fused__native_batch_norm_legit_no_training_add_relu_17)
        .other          triton_poi_fused__native_batch_norm_legit_no_training_add_relu_17,@"STO_CUDA_ENTRY STV_DEFAULT"
triton_poi_fused__native_batch_norm_legit_no_training_add_relu_17:
.text.triton_poi_fused__native_batch_norm_legit_no_training_add_relu_17:
[----:B------:R-:W0:Y:S01]  /*0000*/  LDC R1, c[0x0][0x28] ;  /* 0x00000a00ff017b82 */ /* 0x000e220000000800 */
[----:B------:R-:W1:Y:S07]  /*0010*/  S2R R24, SR_CTAID.Y ;  /* 0x0000000000187919 */ /* 0x000e6e0000002600 */
[----:B------:R-:W2:Y:S01]  /*0020*/  LDC.64 R2, c[0x0][0x220] ;  /* 0x00008800ff027b82 */ /* 0x000ea20000000a00 */
[----:B------:R-:W-:Y:S01]  /*0030*/  CS2R R8, SRZ ;  /* 0x0000000000087805 */ /* 0x000fe2000001ff00 */
[----:B------:R-:W-:Y:S01]  /*0040*/  ULDC.64 UR6, c[0x0][0x208] ;  /* 0x0000820000067ab9 */ /* 0x000fe20000000a00 */
[----:B------:R-:W3:Y:S01]  /*0050*/  S2R R18, SR_TID.X ;  /* 0x0000000000127919 */ /* 0x000ee20000002100 */
[----:B------:R-:W4:Y:S04]  /*0060*/  S2R R21, SR_CTAID.X ;  /* 0x0000000000157919 */ /* 0x000f280000002500 */
[----:B------:R-:W5:Y:S08]  /*0070*/  LDC.64 R12, c[0x0][0x210] ;  /* 0x00008400ff0c7b82 */ /* 0x000f700000000a00 */
[----:B------:R-:W4:Y:S08]  /*0080*/  LDC.64 R26, c[0x0][0x218] ;  /* 0x00008600ff1a7b82 */ /* 0x000f300000000a00 */
[----:B------:R-:W5:Y:S01]  /*0090*/  LDC.64 R22, c[0x0][0x228] ;  /* 0x00008a00ff167b82 */ /* 0x000f620000000a00 */
[----:B-1----:R-:W-:-:S02]  /*00a0*/  IMAD.SHL.U32 R24, R24, 0x20, RZ ;  /* 0x0000002018187824 */ /* 0x002fc400078e00ff */
[----:B---3--:R-:W-:-:S05]  /*00b0*/  IMAD.SHL.U32 R5, R18, 0x2, RZ ;  /* 0x0000000212057824 */ /* 0x008fca00078e00ff */
[----:B------:R-:W-:-:S04]  /*00c0*/  LOP3.LUT R5, R24, 0x1e, R5, 0xf8, !PT ;  /* 0x0000001e18057812 */ /* 0x000fc800078ef805 */
[C---:B------:R-:W-:Y:S01]  /*00d0*/  ISETP.GE.AND P5, PT, R5.reuse, 0x68, PT ;  /* 0x000000680500780c */ /* 0x040fe20003fa6270 */
[----:B------:R-:W-:-:S05]  /*00e0*/  IMAD.HI R0, R5, 0x4ec4ec4f, RZ ;  /* 0x4ec4ec4f05007827 */ /* 0x000fca00078e02ff */
[----:B------:R-:W-:-:S04]  /*00f0*/  SHF.R.U32.HI R7, RZ, 0x1f, R0 ;  /* 0x0000001fff077819 */ /* 0x000fc80000011600 */
[----:B------:R-:W-:-:S05]  /*0100*/  LEA.HI.SX32 R0, R0, R7, 0x1d ;  /* 0x0000000700007211 */ /* 0x000fca00078feaff */
[----:B------:R-:W-:-:S04]  /*0110*/  IMAD R19, R0, -0x1a, R5 ;  /* 0xffffffe600137824 */ /* 0x000fc800078e0205 */
[----:B--2---:R-:W-:-:S05]  /*0120*/  IMAD.WIDE R2, R19, 0x4, R2 ;  /* 0x0000000413027825 */ /* 0x004fca00078e0202 */
[----:B------:R1:W2:Y:S01]  /*0130*/  @!P5 LDG.E.EL.64 R8, desc[UR6][R2.64] ;  /* 0x000000060208d981 */ /* 0x0002a2000c2e1b00 */
[----:B------:R-:W-:Y:S01]  /*0140*/  LOP3.LUT R5, R18, 0x10, RZ, 0xc0, !PT ;  /* 0x0000001012057812 */ /* 0x000fe200078ec0ff */
[----:B----4-:R-:W-:Y:S01]  /*0150*/  IMAD.SHL.U32 R21, R21, 0x20, RZ ;  /* 0x0000002015157824 */ /* 0x010fe200078e00ff */
[----:B------:R-:W-:Y:S02]  /*0160*/  CS2R R6, SRZ ;  /* 0x0000000000067805 */ /* 0x000fe4000001ff00 */
[----:B------:R-:W-:-:S04]  /*0170*/  LOP3.LUT R5, R5, 0x40, R18, 0xf8, !PT ;  /* 0x0000004005057812 */ /* 0x000fc800078ef812 */
[----:B------:R-:W-:-:S04]  /*0180*/  LOP3.LUT R5, R5, 0x20, R18, 0xf8, !PT ;  /* 0x0000002005057812 */ /* 0x000fc800078ef812 */
[----:B------:R-:W-:Y:S01]  /*0190*/  SHF.R.U32.HI R4, RZ, 0x4, R5 ;  /* 0x00000004ff047819 */ /* 0x000fe20000011605 */
[----:B------:R-:W-:-:S04]  /*01a0*/  IMAD R5, R0, 0x1a00, R19 ;  /* 0x00001a0000057824 */ /* 0x000fc800078e0213 */
[----:B------:R-:W-:-:S04]  /*01b0*/  IMAD.IADD R4, R21, 0x1, R4 ;  /* 0x0000000115047824 */ /* 0x000fc800078e0204 */
[C---:B------:R-:W-:Y:S01]  /*01c0*/  VIADD R0, R4.reuse, 0x8 ;  /* 0x0000000804007836 */ /* 0x040fe20000000000 */
[C---:B------:R-:W-:Y:S01]  /*01d0*/  ISETP.LT.AND P4, PT, R4.reuse, 0x100, !P5 ;  /* 0x000001000400780c */ /* 0x040fe20006f81270 */
[----:B-1----:R-:W-:Y:S01]  /*01e0*/  IMAD R3, R4, 0x1a, R5 ;  /* 0x0000001a04037824 */ /* 0x002fe200078e0205 */
[----:B------:R-:W-:Y:S01]  /*01f0*/  CS2R R16, SRZ ;  /* 0x0000000000107805 */ /* 0x000fe2000001ff00 */
[----:B0-----:R-:W-:Y:S01]  /*0200*/  IMAD.WIDE R26, R19, 0x4, R26 ;  /* 0x00000004131a7825 */ /* 0x001fe200078e021a */
[----:B------:R-:W-:Y:S02]  /*0210*/  ISETP.LT.AND P3, PT, R0, 0x100, !P5 ;  /* 0x000001000000780c */ /* 0x000fe40006f61270 */
[----:B------:R-:W-:Y:S01]  /*0220*/  IADD3 R2, R4, 0x10, RZ ;  /* 0x0000001004027810 */ /* 0x000fe20007ffe0ff */
[----:B-----5:R-:W-:-:S03]  /*0230*/  IMAD.WIDE R10, R3, 0x4, R12 ;  /* 0x00000004030a7825 */ /* 0x020fc600078e020c */
[----:B------:R-:W-:Y:S01]  /*0240*/  ISETP.LT.AND P2, PT, R2, 0x100, !P5 ;  /* 0x000001000200780c */ /* 0x000fe20006f41270 */
[C---:B------:R-:W-:Y:S02]  /*0250*/  VIADD R0, R3.reuse, 0xd0 ;  /* 0x000000d003007836 */ /* 0x040fe40000000000 */
[----:B------:R0:W3:Y:S01]  /*0260*/  @P4 LDG.E.EL.64 R6, desc[UR6][R10.64] ;  /* 0x000000060a064981 */ /* 0x0000e2000c2e1b00 */
[----:B------:R-:W-:Y:S01]  /*0270*/  VIADD R4, R4, 0x18 ;  /* 0x0000001804047836 */ /* 0x000fe20000000000 */
[----:B------:R-:W-:Y:S01]  /*0280*/  CS2R R14, SRZ ;  /* 0x00000000000e7805 */ /* 0x000fe2000001ff00 */
[----:B------:R-:W-:Y:S02]  /*0290*/  VIADD R2, R3, 0x1a0 ;  /* 0x000001a003027836 */ /* 0x000fe40000000000 */
[----:B0-----:R-:W-:Y:S01]  /*02a0*/  IMAD.WIDE R10, R0, 0x4, R12 ;  /* 0x00000004000a7825 */ /* 0x001fe200078e020c */
[----:B------:R-:W-:-:S03]  /*02b0*/  ISETP.LT.AND P1, PT, R4, 0x100, !P5 ;  /* 0x000001000400780c */ /* 0x000fc60006f21270 */
[----:B------:R-:W-:Y:S01]  /*02c0*/  VIADD R20, R3, 0x270 ;  /* 0x0000027003147836 */ /* 0x000fe20000000000 */
[----:B------:R0:W4:Y:S01]  /*02d0*/  @P3 LDG.E.EL.64 R16, desc[UR6][R10.64] ;  /* 0x000000060a103981 */ /* 0x000122000c2e1b00 */
[--C-:B------:R-:W-:Y:S01]  /*02e0*/  IMAD.WIDE R28, R2, 0x4, R12.reuse ;  /* 0x00000004021c7825 */ /* 0x100fe200078e020c */
[----:B0-----:R-:W-:Y:S02]  /*02f0*/  CS2R R10, SRZ ;  /* 0x00000000000a7805 */ /* 0x001fe4000001ff00 */
[----:B------:R-:W-:Y:S01]  /*0300*/  CS2R R4, SRZ ;  /* 0x0000000000047805 */ /* 0x000fe2000001ff00 */
[----:B------:R-:W-:Y:S01]  /*0310*/  IMAD.WIDE R12, R20, 0x4, R12 ;  /* 0x00000004140c7825 */ /* 0x000fe200078e020c */
[----:B------:R-:W5:Y:S04]  /*0320*/  @P2 LDG.E.EL.64 R14, desc[UR6][R28.64] ;  /* 0x000000061c0e2981 */ /* 0x000f68000c2e1b00 */
[----:B------:R0:W3:Y:S01]  /*0330*/  @!P5 LDG.E.EL.64 R10, desc[UR6][R26.64] ;  /* 0x000000061a0ad981 */ /* 0x0000e2000c2e1b00 */
[----:B------:R-:W-:Y:S01]  /*0340*/  LOP3.LUT R25, R18, 0x20, RZ, 0xc0, !PT ;  /* 0x0000002012197812 */ /* 0x000fe200078ec0ff */
[----:B------:R-:W-:-:S02]  /*0350*/  IMAD.WIDE R22, R19, 0x4, R22 ;  /* 0x0000000413167825 */ /* 0x000fc400078e0216 */
[----:B------:R1:W4:Y:S01]  /*0360*/  @P1 LDG.E.EL.64 R4, desc[UR6][R12.64] ;  /* 0x000000060c041981 */ /* 0x000322000c2e1b00 */
[----:B0-----:R-:W0:Y:S01]  /*0370*/  LDC.64 R26, c[0x0][0x230] ;  /* 0x00008c00ff1a7b82 */ /* 0x001e220000000a00 */
[----:B-1----:R-:W-:Y:S02]  /*0380*/  CS2R R12, SRZ ;  /* 0x00000000000c7805 */ /* 0x002fe4000001ff00 */
[----:B------:R-:W-:-:S04]  /*0390*/  LOP3.LUT R25, R25, 0x40, R18, 0xf8, !PT ;  /* 0x0000004019197812 */ /* 0x000fc800078ef812 */
[----:B------:R1:W5:Y:S01]  /*03a0*/  @!P5 LDG.E.EL.64 R12, desc[UR6][R22.64] ;  /* 0x00000006160cd981 */ /* 0x000362000c2e1b00 */
[----:B------:R-:W-:Y:S01]  /*03b0*/  LOP3.LUT R25, R25, 0x10, R18, 0xf8, !PT ;  /* 0x0000001019197812 */ /* 0x000fe200078ef812 */
[----:B0-----:R-:W-:-:S04]  /*03c0*/  IMAD.WIDE R26, R19, 0x4, R26 ;  /* 0x00000004131a7825 */ /* 0x001fc800078e021a */
[----:B--2---:R-:W-:-:S04]  /*03d0*/  FADD R8, R8, 9.9999997473787516356e-06 ;  /* 0x3727c5ac08087421 */ /* 0x004fc80000000000 */
[----:B------:R0:W2:Y:S02]  /*03e0*/  MUFU.SQRT R28, R8 ;  /* 0x00000008001c7308 */ /* 0x0000a40000002000 */
[----:B0-----:R-:W-:-:S05]  /*03f0*/  IMAD.SHL.U32 R8, R18, 0x4, RZ ;  /* 0x0000000412087824 */ /* 0x001fca00078e00ff */
[----:B-1----:R-:W-:Y:S02]  /*0400*/  LOP3.LUT R23, R21, 0x1c, R8, 0xf8, !PT ;  /* 0x0000001c15177812 */ /* 0x002fe400078ef808 */
[----:B------:R-:W-:Y:S02]  /*0410*/  SHF.R.U32.HI R21, RZ, 0x3, R18 ;  /* 0x00000003ff157819 */ /* 0x000fe40000011612 */
[----:B------:R-:W-:-:S06]  /*0420*/  CS2R R18, SRZ ;  /* 0x0000000000127805 */ /* 0x000fcc000001ff00 */
[----:B------:R0:W5:Y:S01]  /*0430*/  @!P5 LDG.E.EL.64 R18, desc[UR6][R26.64] ;  /* 0x000000061a12d981 */ /* 0x000162000c2e1b00 */
[C---:B--2---:R-:W-:Y:S02]  /*0440*/  FSETP.GT.AND P0, PT, R28.reuse, 8.50705917302346158658e+37, PT ;  /* 0x7e8000001c00780b */ /* 0x044fe40003f04000 */
[----:B------:R-:W-:Y:S02]  /*0450*/  FSETP.GEU.AND P6, PT, R28, 1.175494350822287508e-38, PT ;  /* 0x008000001c00780b */ /* 0x000fe40003fce000 */
[----:B------:R-:W-:Y:S01]  /*0460*/  SHF.R.U32.HI R8, RZ, 0x3, R25 ;  /* 0x00000003ff087819 */ /* 0x000fe20000011619 */
[----:B------:R-:W-:Y:S01]  /*0470*/  HFMA2.MMA R25, -RZ, RZ, 1.625, 0 ;  /* 0x3e800000ff197435 */ /* 0x000fe200000001ff */
[----:B------:R-:W-:-:S07]  /*0480*/  SGXT.U32 R21, R21, 0x1 ;  /* 0x000000011515781a */ /* 0x000fce0000000000 */
[----:B------:R-:W-:Y:S01]  /*0490*/  @P0 FMUL R28, R28, 0.25 ;  /* 0x3e8000001c1c0820 */ /* 0x000fe20000400000 */
[----:B------:R-:W-:-:S03]  /*04a0*/  LOP3.LUT R21, R8, R21, RZ, 0xfc, !PT ;  /* 0x0000001508157212 */ /* 0x000fc600078efcff */
[----:B------:R-:W-:-:S04]  /*04b0*/  @!P6 FMUL R28, R28, 16777216 ;  /* 0x4b8000001c1ce820 */ /* 0x000fc80000400000 */
[----:B------:R-:W1:Y:S01]  /*04c0*/  MUFU.RCP R8, R28 ;  /* 0x0000001c00087308 */ /* 0x000e620000001000 */
[----:B------:R-:W-:Y:S01]  /*04d0*/  FSEL R29, R25, 1, P0 ;  /* 0x3f800000191d7808 */ /* 0x000fe20000000000 */
[----:B------:R-:W2:Y:S04]  /*04e0*/  S2R R22, SR_TID.X ;  /* 0x0000000000167919 */ /* 0x000ea80000002100 */
[----:B------:R-:W-:-:S04]  /*04f0*/  @!P6 FMUL R29, R29, 16777216 ;  /* 0x4b8000001d1de820 */ /* 0x000fc80000400000 */
[----:B-1----:R-:W-:Y:S01]  /*0500*/  FMUL R8, R8, R29 ;  /* 0x0000001d08087220 */ /* 0x002fe20000400000 */
[----:B------:R-:W-:-:S04]  /*0510*/  FADD R29, R9, 9.9999997473787516356e-06 ;  /* 0x3727c5ac091d7421 */ /* 0x000fc80000000000 */
[----:B------:R-:W1:Y:S01]  /*0520*/  MUFU.SQRT R28, R29 ;  /* 0x0000001d001c7308 */ /* 0x000e620000002000 */
[----:B------:R-:W5:Y:S01]  /*0530*/  S2UR UR5, SR_CgaCtaId ;  /* 0x00000000000579c3 */ /* 0x000f620000008800 */
[C---:B---3--:R-:W-:Y:S01]  /*0540*/  FADD R6, -R10.reuse, R6 ;  /* 0x000000060a067221 */ /* 0x048fe20000000100 */
[C---:B----4-:R-:W-:Y:S01]  /*0550*/  FADD R16, -R10.reuse, R16 ;  /* 0x000000100a107221 */ /* 0x050fe20000000100 */
[C---:B-----5:R-:W-:Y:S01]  /*0560*/  FADD R14, -R10.reuse, R14 ;  /* 0x0000000e0a0e7221 */ /* 0x060fe20000000100 */
[----:B------:R-:W-:Y:S01]  /*0570*/  FADD R9, -R10, R4 ;  /* 0x000000040a097221 */ /* 0x000fe20000000100 */
[----:B------:R-:W-:Y:S01]  /*0580*/  FMUL R4, R8, R6 ;  /* 0x0000000608047220 */ /* 0x000fe20000400000 */
[C---:B-1----:R-:W-:Y:S02]  /*0590*/  FSETP.GT.AND P0, PT, R28.reuse, 8.50705917302346158658e+37, PT ;  /* 0x7e8000001c00780b */ /* 0x042fe40003f04000 */
[----:B------:R-:W-:Y:S01]  /*05a0*/  FSETP.GEU.AND P5, PT, R28, 1.175494350822287508e-38, PT ;  /* 0x008000001c00780b */ /* 0x000fe20003fae000 */
[----:B------:R-:W-:Y:S01]  /*05b0*/  FMUL R6, R8, R16 ;  /* 0x0000001008067220 */ /* 0x000fe20000400000 */
[----:B--2---:R-:W-:Y:S01]  /*05c0*/  LOP3.LUT R29, R22, 0x10, RZ, 0xc0, !PT ;  /* 0x00000010161d7812 */ /* 0x004fe200078ec0ff */
[C---:B0-----:R-:W-:Y:S01]  /*05d0*/  FMUL R27, R8.reuse, R14 ;  /* 0x0000000e081b7220 */ /* 0x041fe20000400000 */
[----:B------:R-:W-:-:S02]  /*05e0*/  FMUL R9, R8, R9 ;  /* 0x0000000908097220 */ /* 0x000fc40000400000 */
[----:B------:R-:W-:-:S05]  /*05f0*/  LOP3.LUT R29, R29, 0x40, R22, 0xf8, !PT ;  /* 0x000000401d1d7812 */ /* 0x000fca00078ef816 */
[----:B------:R-:W-:Y:S01]  /*0600*/  @P0 FMUL R28, R28, 0.25 ;  /* 0x3e8000001c1c0820 */ /* 0x000fe20000400000 */
[----:B------:R-:W-:Y:S01]  /*0610*/  LOP3.LUT R29, R29, 0x20, R22, 0xf8, !PT ;  /* 0x000000201d1d7812 */ /* 0x000fe200078ef816 */
[----:B------:R-:W-:Y:S02]  /*0620*/  UMOV UR4, 0x400 ;  /* 0x0000040000047882 */ /* 0x000fe40000000000 */
[----:B------:R-:W-:Y:S01]  /*0630*/  @!P5 FMUL R28, R28, 16777216 ;  /* 0x4b8000001c1cd820 */ /* 0x000fe20000400000 */
[----:B------:R-:W-:Y:S01]  /*0640*/  UPRMT UR4, UR5, 0x654, UR4 ;  /* 0x0000065405047896 */ /* 0x000fe20008000004 */
[----:B------:R-:W-:Y:S02]  /*0650*/  SHF.R.U32.HI R16, RZ, 0x4, R29 ;  /* 0x00000004ff107819 */ /* 0x000fe4000001161d */
[----:B------:R-:W0:Y:S01]  /*0660*/  MUFU.RCP R10, R28 ;  /* 0x0000001c000a7308 */ /* 0x000e220000001000 */
[----:B------:R-:W-:Y:S02]  /*0670*/  FSEL R25, R25, 1, P0 ;  /* 0x3f80000019197808 */ /* 0x000fe40000000000 */
[----:B------:R-:W-:-:S03]  /*0680*/  LOP3.LUT R26, R24, R21, RZ, 0xfc, !PT ;  /* 0x00000015181a7212 */ /* 0x000fc600078efcff */
[----:B------:R-:W-:Y:S01]  /*0690*/  @!P5 FMUL R25, R25, 16777216 ;  /* 0x4b8000001919d820 */ /* 0x000fe20000400000 */
[C---:B------:R-:W-:Y:S01]  /*06a0*/  FADD R7, -R11.reuse, R7 ;  /* 0x000000070b077221 */ /* 0x040fe20000000100 */
[C---:B------:R-:W-:Y:S01]  /*06b0*/  FADD R15, -R11.reuse, R15 ;  /* 0x0000000f0b0f7221 */ /* 0x040fe20000000100 */
[C---:B------:R-:W-:Y:S01]  /*06c0*/  FADD R5, -R11.reuse, R5 ;  /* 0x000000050b057221 */ /* 0x040fe20000000100 */
[----:B0-----:R-:W-:Y:S01]  /*06d0*/  FMUL R10, R10, R25 ;  /* 0x000000190a0a7220 */ /* 0x001fe20000400000 */
[----:B------:R-:W-:-:S03]  /*06e0*/  FADD R25, -R11, R17 ;  /* 0x000000110b197221 */ /* 0x000fc60000000100 */
[C---:B------:R-:W-:Y:S01]  /*06f0*/  FMUL R7, R10.reuse, R7 ;  /* 0x000000070a077220 */ /* 0x040fe20000400000 */
[----:B------:R-:W-:Y:S01]  /*0700*/  FMUL R28, R10, R25 ;  /* 0x000000190a1c7220 */ /* 0x000fe20000400000 */
[----:B------:R-:W-:Y:S01]  /*0710*/  ISETP.GE.AND P0, PT, R23, 0x100, PT ;  /* 0x000001001700780c */ /* 0x000fe20003f06270 */
[-CC-:B------:R-:W-:Y:S01]  /*0720*/  FFMA R4, R4, R12.reuse, R18.reuse ;  /* 0x0000000c04047223 */ /* 0x180fe20000000012 */
[-CC-:B------:R-:W-:Y:S01]  /*0730*/  FFMA R6, R6, R12.reuse, R18.reuse ;  /* 0x0000000c06067223 */ /* 0x180fe20000000012 */
[-CC-:B------:R-:W-:Y:S01]  /*0740*/  FFMA R8, R27, R12.reuse, R18.reuse ;  /* 0x0000000c1b087223 */ /* 0x180fe20000000012 */
[----:B------:R-:W-:Y:S01]  /*0750*/  FFMA R12, R9, R12, R18 ;  /* 0x0000000c090c7223 */ /* 0x000fe20000000012 */
[----:B------:R-:W-:-:S05]  /*0760*/  IMAD.SHL.U32 R9, R22, 0x40, RZ ;  /* 0x0000004016097824 */ /* 0x000fca00078e00ff */
[----:B------:R-:W-:-:S04]  /*0770*/  LOP3.LUT R9, R9, 0x3c0, RZ, 0xc0, !PT ;  /* 0x000003c009097812 */ /* 0x000fc800078ec0ff */
[C---:B------:R-:W-:Y:S02]  /*0780*/  LOP3.LUT R14, R9.reuse, 0x20, RZ, 0xfc, !PT ;  /* 0x00000020090e7812 */ /* 0x040fe400078efcff */
[----:B------:R-:W-:Y:S02]  /*0790*/  LOP3.LUT R16, R16, R9, RZ, 0xfc, !PT ;  /* 0x0000000910107212 */ /* 0x000fe400078efcff */
[----:B------:R-:W-:Y:S02]  /*07a0*/  LEA.HI R9, R9, UR4, RZ, 0x1d ;  /* 0x0000000409097c11 */ /* 0x000fe4000f8fe8ff */
[----:B------:R-:W-:-:S03]  /*07b0*/  LEA.HI R27, R14, UR4, RZ, 0x1d ;  /* 0x000000040e1b7c11 */ /* 0x000fc6000f8fe8ff */
[----:B------:R-:W-:Y:S01]  /*07c0*/  IMAD R14, R16, 0x4, R9 ;  /* 0x00000004100e7824 */ /* 0x000fe200078e0209 */
[----:B------:R-:W-:Y:S01]  /*07d0*/  LOP3.LUT R9, R24, 0x10, R21, 0xfe, !PT ;  /* 0x0000001018097812 */ /* 0x000fe200078efe15 */
[----:B------:R-:W-:-:S04]  /*07e0*/  IMAD.HI R24, R26, 0x4ec4ec4f, RZ ;  /* 0x4ec4ec4f1a187827 */ /* 0x000fc800078e02ff */
[----:B------:R-:W-:Y:S01]  /*07f0*/  IMAD.HI R18, R9, 0x4ec4ec4f, RZ ;  /* 0x4ec4ec4f09127827 */ /* 0x000fe200078e02ff */
[----:B------:R-:W-:-:S04]  /*0800*/  SHF.R.U32.HI R17, RZ, 0x1f, R24 ;  /* 0x0000001fff117819 */ /* 0x000fc80000011618 */
[----:B------:R-:W-:Y:S01]  /*0810*/  LEA.HI.SX32 R17, R24, R17, 0x1d ;  /* 0x0000001118117211 */ /* 0x000fe200078feaff */
[C---:B------:R-:W-:Y:S01]  /*0820*/  FMUL R24, R10.reuse, R15 ;  /* 0x0000000f0a187220 */ /* 0x040fe20000400000 */
[----:B------:R-:W-:Y:S01]  /*0830*/  SHF.R.U32.HI R11, RZ, 0x1f, R18 ;  /* 0x0000001fff0b7819 */ /* 0x000fe20000011612 */
[----:B------:R-:W-:Y:S01]  /*0840*/  FMUL R10, R10, R5 ;  /* 0x000000050a0a7220 */ /* 0x000fe20000400000 */
[-CC-:B------:R-:W-:Y:S01]  /*0850*/  FFMA R7, R7, R13.reuse, R19.reuse ;  /* 0x0000000d07077223 */ /* 0x180fe20000000013 */
[-CC-:B------:R-:W-:Y:S01]  /*0860*/  FFMA R5, R28, R13.reuse, R19.reuse ;  /* 0x0000000d1c057223 */ /* 0x180fe20000000013 */
[--C-:B------:R-:W-:Y:S01]  /*0870*/  FFMA R15, R24, R13, R19.reuse ;  /* 0x0000000d180f7223 */ /* 0x100fe20000000013 */
[----:B------:R-:W-:Y:S01]  /*0880*/  LEA.HI.SX32 R18, R18, R11, 0x1d ;  /* 0x0000000b12127211 */ /* 0x000fe200078feaff */
[----:B------:R-:W-:Y:S02]  /*0890*/  FFMA R13, R10, R13, R19 ;  /* 0x0000000d0a0d7223 */ /* 0x000fe40000000013 */
[----:B------:R-:W0:Y:S01]  /*08a0*/  LDC.64 R10, c[0x0][0x238] ;  /* 0x00008e00ff0a7b82 */ /* 0x000e220000000a00 */
[----:B------:R-:W-:-:S02]  /*08b0*/  FSETP.GEU.AND P5, PT, R7, RZ, PT ;  /* 0x000000ff0700720b */ /* 0x000fc40003fae000 */
[----:B------:R-:W-:Y:S01]  /*08c0*/  FSETP.GEU.AND P6, PT, R6, RZ, PT ;  /* 0x000000ff0600720b */ /* 0x000fe20003fce000 */
[----:B------:R-:W-:Y:S01]  /*08d0*/  IMAD R16, R16, 0x4, R27 ;  /* 0x0000000410107824 */ /* 0x000fe200078e021b */
[----:B------:R-:W-:Y:S01]  /*08e0*/  FSEL R28, R7, RZ, P5 ;  /* 0x000000ff071c7208 */ /* 0x000fe20002800000 */
[----:B------:R-:W-:Y:S01]  /*08f0*/  IMAD R19, R18, -0x1a, R9 ;  /* 0xffffffe612137824 */ /* 0x000fe200078e0209 */
[----:B------:R-:W-:Y:S02]  /*0900*/  ISETP.LT.AND P5, PT, R9, 0x68, !P0 ;  /* 0x000000680900780c */ /* 0x000fe400047a1270 */
[----:B------:R-:W-:Y:S02]  /*0910*/  FSEL R27, R6, RZ, P6 ;  /* 0x000000ff061b7208 */ /* 0x000fe40003000000 */
[----:B------:R-:W-:Y:S01]  /*0920*/  ISETP.LT.AND P0, PT, R26, 0x68, !P0 ;  /* 0x000000681a00780c */ /* 0x000fe20004701270 */
[----:B------:R-:W-:Y:S01]  /*0930*/  IMAD R26, R17, -0x1a, R26 ;  /* 0xffffffe6111a7824 */ /* 0x000fe200078e021a */
[----:B------:R-:W-:-:S02]  /*0940*/  IADD3 R7, R23, 0x1a00, RZ ;  /* 0x00001a0017077810 */ /* 0x000fc40007ffe0ff */
[----:B------:R-:W-:Y:S01]  /*0950*/  FSETP.GEU.AND P6, PT, R4, RZ, PT ;  /* 0x000000ff0400720b */ /* 0x000fe20003fce000 */
[----:B------:R-:W-:Y:S02]  /*0960*/  IMAD.SHL.U32 R19, R19, 0x100, RZ ;  /* 0x0000010013137824 */ /* 0x000fe400078e00ff */
[----:B------:R-:W-:Y:S01]  /*0970*/  IMAD R6, R26, 0x100, R7 ;  /* 0x000001001a067824 */ /* 0x000fe200078e0207 */
[----:B------:R-:W-:Y:S01]  /*0980*/  FSEL R9, R4, RZ, P6 ;  /* 0x000000ff04097208 */ /* 0x000fe20003000000 */
[----:B------:R-:W-:Y:S01]  /*0990*/  IMAD R4, R18, 0x6800, R19 ;  /* 0x0000680012047824 */ /* 0x000fe200078e0213 */
[----:B------:R-:W-:Y:S01]  /*09a0*/  FSETP.GEU.AND P6, PT, R5, RZ, PT ;  /* 0x000000ff0500720b */ /* 0x000fe20003fce000 */
[----:B------:R-:W-:Y:S02]  /*09b0*/  IMAD R25, R17, 0x6800, R6 ;  /* 0x0000680011197824 */ /* 0x000fe400078e0206 */
[----:B------:R1:W-:Y:S01]  /*09c0*/  STS [R14], R9 ;  /* 0x000000090e007388 */ /* 0x0003e20000000800 */
[----:B------:R-:W-:Y:S01]  /*09d0*/  IMAD.IADD R29, R7, 0x1, R4 ;  /* 0x00000001071d7824 */ /* 0x000fe200078e0204 */
[----:B------:R-:W-:Y:S01]  /*09e0*/  CS2R R6, SRZ ;  /* 0x0000000000067805 */ /* 0x000fe2000001ff00 */
[----:B0-----:R-:W-:Y:S01]  /*09f0*/  IMAD.WIDE R24, R25, 0x4, R10 ;  /* 0x0000000419187825 */ /* 0x001fe200078e020a */
[----:B-1----:R-:W-:-:S02]  /*0a00*/  FSEL R9, R5, RZ, P6 ;  /* 0x000000ff05097208 */ /* 0x002fc40003000000 */
[----:B------:R-:W-:-:S06]  /*0a10*/  CS2R R4, SRZ ;  /* 0x0000000000047805 */ /* 0x000fcc000001ff00 */
[----:B------:R0:W2:Y:S01]  /*0a20*/  @P0 LDG.E.EL.128 R4, desc[UR6][R24.64] ;  /* 0x0000000618040981 */ /* 0x0000a2000c2e1d00 */
[----:B------:R-:W-:-:S03]  /*0a30*/  FSETP.GEU.AND P6, PT, R8, RZ, PT ;  /* 0x000000ff0800720b */ /* 0x000fc60003fce000 */
[----:B------:R1:W-:Y:S04]  /*0a40*/  STS [R16+0x80], R28 ;  /* 0x0000801c10007388 */ /* 0x0003e80000000800 */
[----:B------:R-:W-:Y:S01]  /*0a50*/  STS [R14+0x20], R27 ;  /* 0x0000201b0e007388 */ /* 0x000fe20000000800 */
[----:B0-----:R-:W-:-:S03]  /*0a60*/  FSEL R25, R8, RZ, P6 ;  /* 0x000000ff08197208 */ /* 0x001fc60003000000 */
[----:B------:R0:W-:Y:S01]  /*0a70*/  STS [R16+0xa0], R9 ;  /* 0x0000a00910007388 */ /* 0x0001e20000000800 */
[----:B-1----:R-:W-:Y:S01]  /*0a80*/  IMAD.WIDE R28, R29, 0x4, R10 ;  /* 0x000000041d1c7825 */ /* 0x002fe200078e020a */
[----:B------:R-:W-:Y:S02]  /*0a90*/  CS2R R10, SRZ ;  /* 0x00000000000a7805 */ /* 0x000fe4000001ff00 */
[----:B0-----:R-:W-:-:S06]  /*0aa0*/  CS2R R8, SRZ ;  /* 0x0000000000087805 */ /* 0x001fcc000001ff00 */
[----:B------:R0:W3:Y:S01]  /*0ab0*/  @P5 LDG.E.EL.128 R8, desc[UR6][R28.64] ;  /* 0x000000061c085981 */ /* 0x0000e2000c2e1d00 */
[----:B------:R-:W-:-:S04]  /*0ac0*/  FSETP.GEU.AND P6, PT, R15, RZ, PT ;  /* 0x000000ff0f00720b */ /* 0x000fc80003fce000 */
[----:B------:R-:W-:Y:S02]  /*0ad0*/  FSEL R15, R15, RZ, P6 ;  /* 0x000000ff0f0f7208 */ /* 0x000fe40003000000 */
[----:B------:R-:W-:-:S04]  /*0ae0*/  FSETP.GEU.AND P6, PT, R12, RZ, PT ;  /* 0x000000ff0c00720b */ /* 0x000fc80003fce000 */
[----:B------:R-:W-:Y:S02]  /*0af0*/  FSEL R27, R12, RZ, P6 ;  /* 0x000000ff0c1b7208 */ /* 0x000fe40003000000 */
[C---:B------:R-:W-:Y:S01]  /*0b00*/  FSETP.GEU.AND P6, PT, R13.reuse, RZ, PT ;  /* 0x000000ff0d00720b */ /* 0x040fe20003fce000 */
[----:B------:R1:W-:Y:S03]  /*0b10*/  STS [R14+0x40], R25 ;  /* 0x000040190e007388 */ /* 0x0003e60000000800 */
[----:B------:R-:W-:Y:S01]  /*0b20*/  FSEL R13, R13, RZ, P6 ;  /* 0x000000ff0d0d7208 */ /* 0x000fe20003000000 */
[----:B------:R-:W-:Y:S01]  /*0b30*/  STS [R16+0xc0], R15 ;  /* 0x0000c00f10007388 */ /* 0x000fe20000000800 */
[----:B-1----:R-:W-:-:S03]  /*0b40*/  IMAD.SHL.U32 R25, R22, 0x4, RZ ;  /* 0x0000000416197824 */ /* 0x002fc600078e00ff */
[----:B------:R-:W-:Y:S02]  /*0b50*/  STS [R14+0x60], R27 ;  /* 0x0000601b0e007388 */ /* 0x000fe40000000800 */
[----:B------:R-:W-:Y:S02]  /*0b60*/  LOP3.LUT R25, R25, 0x1fc, RZ, 0xc0, !PT ;  /* 0x000001fc19197812 */ /* 0x000fe400078ec0ff */
[----:B------:R1:W-:Y:S01]  /*0b70*/  STS [R16+0xe0], R13 ;  /* 0x0000e00d10007388 */ /* 0x0003e20000000800 */
[----:B------:R-:W-:Y:S02]  /*0b80*/  SHF.R.U32.HI R24, RZ, 0x1, R22 ;  /* 0x00000001ff187819 */ /* 0x000fe40000011616 */
[----:B-1----:R-:W-:Y:S02]  /*0b90*/  LOP3.LUT R16, R25, 0x200, RZ, 0xfc, !PT ;  /* 0x0000020019107812 */ /* 0x002fe400078efcff */
[----:B------:R-:W-:Y:S02]  /*0ba0*/  LOP3.LUT R12, R24, 0x3c, RZ, 0xc0, !PT ;  /* 0x0000003c180c7812 */ /* 0x000fe400078ec0ff */
[----:B------:R-:W-:-:S04]  /*0bb0*/  SHF.R.U32.HI R16, RZ, 0x3, R16 ;  /* 0x00000003ff107819 */ /* 0x000fc80000011610 */
[----:B------:R-:W-:Y:S01]  /*0bc0*/  LOP3.LUT R16, R16, 0x7c, RZ, 0xc0, !PT ;  /* 0x0000007c10107812 */ /* 0x000fe200078ec0ff */
[----:B------:R-:W-:-:S04]  /*0bd0*/  VIADD R12, R12, UR4 ;  /* 0x000000040c0c7c36 */ /* 0x000fc80008000000 */
[----:B------:R-:W-:Y:S01]  /*0be0*/  VIADD R16, R16, UR4 ;  /* 0x0000000410107c36 */ /* 0x000fe20008000000 */
[C---:B0-----:R-:W-:Y:S01]  /*0bf0*/  LEA R28, R25.reuse, R12, 0x2 ;  /* 0x0000000c191c7211 */ /* 0x041fe200078e10ff */
[----:B------:R-:W-:Y:S01]  /*0c00*/  BAR.SYNC.DEFER_BLOCKING 0x0 ;  /* 0x0000000000007b1d */ /* 0x000fe20000010000 */
[----:B------:R-:W-:Y:S02]  /*0c10*/  IMAD R18, R18, 0x3400, R19 ;  /* 0x0000340012127824 */ /* 0x000fe400078e0213 */
[----:B------:R-:W-:Y:S02]  /*0c20*/  IMAD R26, R26, 0x100, R23 ;  /* 0x000001001a1a7824 */ /* 0x000fe400078e0217 */
[----:B------:R-:W-:Y:S02]  /*0c30*/  IMAD R25, R25, 0x4, R16 ;  /* 0x0000000419197824 */ /* 0x000fe400078e0210 */
[----:B------:R-:W-:Y:S02]  /*0c40*/  IMAD R29, R17, 0x3400, R26 ;  /* 0x00003400111d7824 */ /* 0x000fe400078e021a */
[----:B------:R-:W-:Y:S01]  /*0c50*/  IMAD.IADD R23, R23, 0x1, R18 ;  /* 0x0000000117177824 */ /* 0x000fe200078e0212 */
[----:B------:R-:W0:Y:S01]  /*0c60*/  LDC.64 R26, c[0x0][0x240] ;  /* 0x00009000ff1a7b82 */ /* 0x000e220000000a00 */
[----:B------:R-:W-:Y:S04]  /*0c70*/  LDS R12, [R28] ;  /* 0x000000001c0c7984 */ /* 0x000fe80000000800 */
[----:B------:R-:W-:Y:S04]  /*0c80*/  LDS R13, [R28+0x4] ;  /* 0x000004001c0d7984 */ /* 0x000fe80000000800 */
[----:B------:R-:W-:Y:S04]  /*0c90*/  LDS R14, [R28+0x8] ;  /* 0x000008001c0e7984 */ /* 0x000fe80000000800 */
[----:B------:R0:W1:Y:S04]  /*0ca0*/  LDS R15, [R28+0xc] ;  /* 0x00000c001c0f7984 */ /* 0x0000680000000800 */
[----:B------:R-:W-:Y:S04]  /*0cb0*/  LDS R16, [R25+0x800] ;  /* 0x0008000019107984 */ /* 0x000fe80000000800 */
[----:B------:R-:W-:Y:S04]  /*0cc0*/  LDS R17, [R25+0x804] ;  /* 0x0008040019117984 */ /* 0x000fe80000000800 */
[----:B------:R-:W-:Y:S04]  /*0cd0*/  LDS R18, [R25+0x808] ;  /* 0x0008080019127984 */ /* 0x000fe80000000800 */
[----:B------:R-:W4:Y:S01]  /*0ce0*/  LDS R19, [R25+0x80c] ;  /* 0x00080c0019137984 */ /* 0x000f220000000800 */
[----:B0-----:R-:W-:-:S04]  /*0cf0*/  IMAD.WIDE R28, R29, 0x4, R26 ;  /* 0x000000041d1c7825 */ /* 0x001fc800078e021a */
[----:B------:R-:W-:Y:S01]  /*0d00*/  IMAD.WIDE R26, R23, 0x4, R26 ;  /* 0x00000004171a7825 */ /* 0x000fe200078e021a */
[----:B-1----:R0:W-:Y:S04]  /*0d10*/  @P0 STG.E.128 desc[UR6][R28.64], R12 ;  /* 0x0000000c1c000986 */ /* 0x0021e8000c101d06 */
[----:B----4-:R1:W-:Y:S01]  /*0d20*/  @P5 STG.E.128 desc[UR6][R26.64], R16 ;  /* 0x000000101a005986 */ /* 0x0103e2000c101d06 */
[----:B------:R-:W-:-:S05]  /*0d30*/  LOP3.LUT R24, R24, 0x38, RZ, 0xc0, !PT ;  /* 0x0000003818187812 */ /* 0x000fca00078ec0ff */
[----:B------:R-:W-:Y:S02]  /*0d40*/  VIADD R24, R24, UR4 ;  /* 0x0000000418187c36 */ /* 0x000fe40008000000 */
[----:B--2---:R-:W-:Y:S01]  /*0d50*/  FADD R4, R12, R4 ;  /* 0x000000040c047221 */ /* 0x004fe20000000000 */
[----:B0-----:R-:W-:Y:S01]  /*0d60*/  SHF.L.U32 R12, R22, 0x7, RZ ;  /* 0x00000007160c7819 */ /* 0x001fe200000006ff */
[----:B------:R-:W-:-:S03]  /*0d70*/  FADD R5, R13, R5 ;  /* 0x000000050d057221 */ /* 0x000fc60000000000 */
[----:B------:R-:W-:Y:S01]  /*0d80*/  LOP3.LUT R12, R12, 0x380, RZ, 0xc0, !PT ;  /* 0x000003800c0c7812 */ /* 0x000fe200078ec0ff */
[----:B------:R-:W-:-:S03]  /*0d90*/  FADD R6, R14, R6 ;  /* 0x000000060e067221 */ /* 0x000fc60000000000 */
[C---:B------:R-:W-:Y:S02]  /*0da0*/  LOP3.LUT R13, R12.reuse, 0x20, RZ, 0xfc, !PT ;  /* 0x000000200c0d7812 */ /* 0x040fe400078efcff */
[C---:B------:R-:W-:Y:S02]  /*0db0*/  LOP3.LUT R23, R12.reuse, 0x40, RZ, 0xfc, !PT ;  /* 0x000000400c177812 */ /* 0x040fe400078efcff */
[----:B------:R-:W-:Y:S02]  /*0dc0*/  LOP3.LUT R14, R21, R12, RZ, 0xfc, !PT ;  /* 0x0000000c150e7212 */ /* 0x000fe400078efcff */
[C---:B------:R-:W-:Y:S02]  /*0dd0*/  LOP3.LUT R28, R12.reuse, 0x60, RZ, 0xfc, !PT ;  /* 0x000000600c1c7812 */ /* 0x040fe400078efcff */
[----:B------:R-:W-:Y:S02]  /*0de0*/  LEA.HI R21, R12, UR4, RZ, 0x1e ;  /* 0x000000040c157c11 */ /* 0x000fe4000f8ff0ff */
[----:B------:R-:W-:-:S02]  /*0df0*/  LEA.HI R13, R13, UR4, RZ, 0x1e ;  /* 0x000000040d0d7c11 */ /* 0x000fc4000f8ff0ff */
[----:B------:R-:W-:Y:S02]  /*0e00*/  LEA.HI R23, R23, UR4, RZ, 0x1e ;  /* 0x0000000417177c11 */ /* 0x000fe4000f8ff0ff */
[----:B------:R-:W-:Y:S01]  /*0e10*/  LEA.HI R25, R28, UR4, RZ, 0x1e ;  /* 0x000000041c197c11 */ /* 0x000fe2000f8ff0ff */
[C---:B------:R-:W-:Y:S01]  /*0e20*/  IMAD R21, R14.reuse, 0x4, R21 ;  /* 0x000000040e157824 */ /* 0x040fe200078e0215 */
[----:B------:R-:W-:Y:S01]  /*0e30*/  BAR.SYNC.DEFER_BLOCKING 0x0 ;  /* 0x0000000000007b1d */ /* 0x000fe20000010000 */
[C---:B------:R-:W-:Y:S02]  /*0e40*/  IMAD R12, R14.reuse, 0x4, R13 ;  /* 0x000000040e0c7824 */ /* 0x040fe400078e020d */
[----:B------:R-:W-:Y:S01]  /*0e50*/  FADD R15, R15, R7 ;  /* 0x000000070f0f7221 */ /* 0x000fe20000000000 */
[----:B------:R-:W-:Y:S02]  /*0e60*/  IMAD R13, R14, 0x4, R23 ;  /* 0x000000040e0d7824 */ /* 0x000fe400078e0217 */
[----:B---3--:R-:W-:Y:S01]  /*0e70*/  FADD R8, R16, R8 ;  /* 0x0000000810087221 */ /* 0x008fe20000000000 */
[----:B------:R-:W-:-:S02]  /*0e80*/  IMAD R14, R14, 0x4, R25 ;  /* 0x000000040e0e7824 */ /* 0x000fc400078e0219 */
[----:B------:R-:W-:Y:S01]  /*0e90*/  FADD R9, R17, R9 ;  /* 0x0000000911097221 */ /* 0x000fe20000000000 */
[----:B------:R-:W-:Y:S01]  /*0ea0*/  FADD R10, R18, R10 ;  /* 0x0000000a120a7221 */ /* 0x000fe20000000000 */
[----:B------:R-:W-:Y:S01]  /*0eb0*/  SHF.L.U32 R7, R22, 0x1, RZ ;  /* 0x0000000116077819 */ /* 0x000fe200000006ff */
[----:B------:R-:W-:Y:S01]  /*0ec0*/  FADD R11, R19, R11 ;  /* 0x0000000b130b7221 */ /* 0x000fe20000000000 */
[----:B-1----:R-:W0:Y:S02]  /*0ed0*/  LDC.64 R16, c[0x0][0x248] ;  /* 0x00009200ff107b82 */ /* 0x002e240000000a00 */
[----:B------:R-:W-:Y:S01]  /*0ee0*/  LOP3.LUT R7, R7, 0xfe, RZ, 0xc0, !PT ;  /* 0x000000fe07077812 */ /* 0x000fe200078ec0ff */
[----:B------:R-:W-:Y:S04]  /*0ef0*/  STS [R21], R4 ;  /* 0x0000000415007388 */ /* 0x000fe80000000800 */
[----:B------:R-:W-:Y:S04]  /*0f00*/  STS [R12+0x80], R5 ;  /* 0x000080050c007388 */ /* 0x000fe80000000800 */
[----:B------:R1:W-:Y:S04]  /*0f10*/  STS [R13+0x100], R6 ;  /* 0x000100060d007388 */ /* 0x0003e80000000800 */
[----:B------:R-:W-:Y:S04]  /*0f20*/  STS [R14+0x180], R15 ;  /* 0x0001800f0e007388 */ /* 0x000fe80000000800 */
[----:B------:R-:W-:Y:S04]  /*0f30*/  STS [R21+0x40], R8 ;  /* 0x0000400815007388 */ /* 0x000fe80000000800 */
[----:B------:R2:W-:Y:S04]  /*0f40*/  STS [R12+0xc0], R9 ;  /* 0x0000c0090c007388 */ /* 0x0005e80000000800 */
[----:B------:R-:W-:Y:S01]  /*0f50*/  STS [R13+0x140], R10 ;  /* 0x0001400a0d007388 */ /* 0x000fe20000000800 */
[----:B------:R-:W-:-:S03]  /*0f60*/  LOP3.LUT R22, R7, 0x100, RZ, 0xfc, !PT ;  /* 0x0000010007167812 */ /* 0x000fc600078efcff */
[----:B------:R0:W-:Y:S01]  /*0f70*/  STS [R14+0x1c0], R11 ;  /* 0x0001c00b0e007388 */ /* 0x0001e20000000800 */
[----:B------:R-:W-:Y:S02]  /*0f80*/  LOP3.LUT R23, R7, 0x200, RZ, 0xfc, !PT ;  /* 0x0000020007177812 */ /* 0x000fe400078efcff */
[----:B------:R-:W-:Y:S02]  /*0f90*/  SHF.R.U32.HI R22, RZ, 0x2, R22 ;  /* 0x00000002ff167819 */ /* 0x000fe40000011616 */
[----:B------:R-:W-:Y:S02]  /*0fa0*/  SHF.R.U32.HI R23, RZ, 0x2, R23 ;  /* 0x00000002ff177819 */ /* 0x000fe40000011617 */
[----:B------:R-:W-:Y:S02]  /*0fb0*/  LOP3.LUT R22, R22, 0x78, RZ, 0xc0, !PT ;  /* 0x0000007816167812 */ /* 0x000fe400078ec0ff */
[----:B------:R-:W-:-:S03]  /*0fc0*/  LOP3.LUT R23, R23, 0xb8, RZ, 0xc0, !PT ;  /* 0x000000b817177812 */ /* 0x000fc600078ec0ff */
[----:B------:R-:W-:Y:S02]  /*0fd0*/  VIADD R22, R22, UR4 ;  /* 0x0000000416167c36 */ /* 0x000fe40008000000 */
[----:B-1----:R-:W-:Y:S02]  /*0fe0*/  VIADD R6, R23, UR4 ;  /* 0x0000000417067c36 */ /* 0x002fe40008000000 */
[C---:B------:R-:W-:Y:S01]  /*0ff0*/  IMAD R4, R7.reuse, 0x4, R24 ;  /* 0x0000000407047824 */ /* 0x040fe200078e0218 */
[----:B------:R-:W-:Y:S01]  /*1000*/  BAR.SYNC.DEFER_BLOCKING 0x0 ;  /* 0x0000000000007b1d */ /* 0x000fe20000010000 */
[C---:B------:R-:W-:Y:S01]  /*1010*/  LEA R22, R7.reuse, R22, 0x2 ;  /* 0x0000001607167211 */ /* 0x040fe200078e10ff */
[C---:B------:R-:W-:Y:S01]  /*1020*/  IMAD R6, R7.reuse, 0x4, R6 ;  /* 0x0000000407067824 */ /* 0x040fe200078e0206 */
[----:B--2---:R-:W-:-:S03]  /*1030*/  LOP3.LUT R12, R7, 0x300, RZ, 0xfc, !PT ;  /* 0x00000300070c7812 */ /* 0x004fc600078efcff */
[----:B------:R-:W1:Y:S04]  /*1040*/  LDS.64 R4, [R4] ;  /* 0x0000000004047984 */ /* 0x000e680000000a00 */
[----:B------:R-:W2:Y:S04]  /*1050*/  LDS.64 R8, [R22+0x400] ;  /* 0x0004000016087984 */ /* 0x000ea80000000a00 */
[----:B------:R-:W3:Y:S01]  /*1060*/  LDS.64 R18, [R6+0x800] ;  /* 0x0008000006127984 */ /* 0x000ee20000000a00 */
[----:B------:R-:W-:-:S04]  /*1070*/  SHF.R.U32.HI R12, RZ, 0x2, R12 ;  /* 0x00000002ff0c7819 */ /* 0x000fc8000001160c */
[----:B------:R-:W-:Y:S01]  /*1080*/  LOP3.LUT R12, R12, 0xf8, RZ, 0xc0, !PT ;  /* 0x000000f80c0c7812 */ /* 0x000fe200078ec0ff */
[----:B0-----:R-:W-:-:S04]  /*1090*/  IMAD.WIDE R10, R0, 0x4, R16 ;  /* 0x00000004000a7825 */ /* 0x001fc800078e0210 */
[----:B------:R-:W-:Y:S02]  /*10a0*/  VIADD R24, R12, UR4 ;  /* 0x000000040c187c36 */ /* 0x000fe40008000000 */
[----:B------:R-:W-:-:S04]  /*10b0*/  IMAD.WIDE R12, R3, 0x4, R16 ;  /* 0x00000004030c7825 */ /* 0x000fc800078e0210 */
[----:B------:R-:W-:-:S04]  /*10c0*/  IMAD.WIDE R2, R2, 0x4, R16 ;  /* 0x0000000402027825 */ /* 0x000fc800078e0210 */
[----:B------:R-:W-:Y:S01]  /*10d0*/  IMAD R24, R7, 0x4, R24 ;  /* 0x0000000407187824 */ /* 0x000fe200078e0218 */
[----:B-1----:R0:W-:Y:S04]  /*10e0*/  @P4 STG.E.64 desc[UR6][R12.64], R4 ;  /* 0x000000040c004986 */ /* 0x0021e8000c101b06 */
[----:B--2---:R0:W-:Y:S04]  /*10f0*/  @P3 STG.E.64 desc[UR6][R10.64], R8 ;  /* 0x000000080a003986 */ /* 0x0041e8000c101b06 */
[----:B---3--:R0:W-:Y:S02]  /*1100*/  @P2 STG.E.64 desc[UR6][R2.64], R18 ;  /* 0x0000001202002986 */ /* 0x0081e4000c101b06 */
[----:B0-----:R-:W-:Y:S05]  /*1110*/  @!P1 EXIT ;  /* 0x000000000000994d */ /* 0x001fea0003800000 */
[----:B------:R-:W0:Y:S01]  /*1120*/  LDS.64 R24, [R24+0xc00] ;  /* 0x000c000018187984 */ /* 0x000e220000000a00 */
[----:B------:R-:W-:-:S05]  /*1130*/  IMAD.WIDE R16, R20, 0x4, R16 ;  /* 0x0000000414107825 */ /* 0x000fca00078e0210 */
[----:B0-----:R-:W-:Y:S01]  /*1140*/  STG.E.64 desc[UR6][R16.64], R24 ;  /* 0x0000001810007986 */ /* 0x001fe2000c101b06 */
[----:B------:R-:W-:Y:S05]  /*1150*/  EXIT ;  /* 0x000000000000794d */ /* 0x000fea0003800000 */
.L_x_0:
[----:B------:R-:W-:-:S00]  /*1160*/  BRA `(.L_x_0) ;  /* 0xfffffffc00fc7947 */ /* 0x000fc0000383ffff */
[----:B------:R-:W-:-:S00]  /*1170*/  NOP ;  /* 0x0000000000007918 */ /* 0x000fc00000000000 */
        /* <DEDUP_REMOVED lines=8> */
.L_x_1:


//--------------------- .nv.global.init           --------------------------
	.section	.nv.global.init,"aw",@progbits
.nv.global.init:
	.type		_$_str,@object
	.size		_$_str,(_$_str_$_2 - _$_str)
_$_str:
        /*0000*/ 	.byte	0x5f, 0x5f, 0x43, 0x55, 0x44, 0x41, 0x5f, 0x46, 0x54, 0x5a, 0x00
	.type		_$_str_$_2,@object
	.size		_$_str_$_2,(.L_1 - _$_str_$_2)
_$_str_$_2:
        /*000b*/ 	.byte	0x5f, 0x5f, 0x43, 0x55, 0x44, 0x41, 0x5f, 0x50, 0x52, 0x45, 0x43, 0x5f, 0x53, 0x51, 0x52, 0x54
        /*001b*/ 	.byte	0x00
.L_1:


//--------------------- .nv.shared.triton_poi_fused__native_batch_norm_legit_no_training_add_relu_17 --------------------------
	.section	.nv.shared.triton_poi_fused__native_batch_norm_legit_no_training_add_relu_17,"aw",@nobits
	.sectionflags	@""
	.align	16
	.zero		1024


//--------------------- .nv.constant0.triton_poi_fused__native_batch_norm_legit_no_training_add_relu_17 --------------------------
	.section	.nv.constant0.triton_poi_fused__native_batch_norm_legit_no_training_add_relu_17,"a",@progbits
	.sectionflags	@""
	.align	4
.nv.constant0.triton_poi_fused__native_batch_norm_legit_no_training_add_relu_17:
	.zero		600
